	.headerflags	@"EF_CUDA_TEXMODE_UNIFIED EF_CUDA_64BIT_ADDRESS EF_CUDA_ACCELERATORS EF_CUDA_SM90 EF_CUDA_VIRTUAL_SM(EF_CUDA_SM90)"
	.elftype	@"ET_EXEC"


//--------------------- .nv.info                  --------------------------
	.section	.nv.info,"",@"SHT_CUDA_INFO"
	.align	4


	//----- nvinfo : EIATTR_REGCOUNT
	.align		4
        /*0000*/ 	.byte	0x04, 0x2f
        /*0002*/ 	.short	(.L_1 - .L_0)
	.align		4
.L_0:
        /*0004*/ 	.word	index@(triton_poi_fused_mul_sigmoid_3)
        /*0008*/ 	.word	0x0000000d


	//----- nvinfo : EIATTR_MIN_STACK_SIZE
	.align		4
.L_1:
        /*000c*/ 	.byte	0x04, 0x12
        /*000e*/ 	.short	(.L_3 - .L_2)
	.align		4
.L_2:
        /*0010*/ 	.word	index@(triton_poi_fused_mul_sigmoid_3)
        /*0014*/ 	.word	0x00000000


	//----- nvinfo : EIATTR_FRAME_SIZE
	.align		4
.L_3:
        /*0018*/ 	.byte	0x04, 0x11
        /*001a*/ 	.short	(.L_5 - .L_4)
	.align		4
.L_4:
        /*001c*/ 	.word	index@(triton_poi_fused_mul_sigmoid_3)
        /*0020*/ 	.word	0x00000000


	//----- nvinfo : EIATTR_MIN_STACK_SIZE
	.align		4
.L_5:
        /*0024*/ 	.byte	0x04, 0x12
        /*0026*/ 	.short	(.L_7 - .L_6)
	.align		4
.L_6:
        /*0028*/ 	.word	index@(triton_poi_fused_mul_sigmoid_3)
        /*002c*/ 	.word	0x00000000
.L_7:


//--------------------- .nv.info.triton_poi_fused_mul_sigmoid_3 --------------------------
	.section	.nv.info.triton_poi_fused_mul_sigmoid_3,"",@"SHT_CUDA_INFO"
	.sectionflags	@""
	.align	4


	//----- nvinfo : EIATTR_CUDA_API_VERSION
	.align		4
        /*0000*/ 	.byte	0x04, 0x37
        /*0002*/ 	.short	(.L_9 - .L_8)
.L_8:
        /*0004*/ 	.word	0x0000007c


	//----- nvinfo : EIATTR_KPARAM_INFO
	.align		4
.L_9:
        /*0008*/ 	.byte	0x04, 0x17
        /*000a*/ 	.short	(.L_11 - .L_10)
.L_10:
        /*000c*/ 	.word	0x00000000
        /*0010*/ 	.short	0x0003
        /*0012*/ 	.short	0x0018
        /*0014*/ 	.byte	0x00, 0xf0, 0x11, 0x00


	//----- nvinfo : EIATTR_KPARAM_INFO
	.align		4
.L_11:
        /*0018*/ 	.byte	0x04, 0x17
        /*001a*/ 	.short	(.L_13 - .L_12)
.L_12:
        /*001c*/ 	.word	0x00000000
        /*0020*/ 	.short	0x0002
        /*0022*/ 	.short	0x0010
        /*0024*/ 	.byte	0x00, 0xf4, 0x21, 0x00


	//----- nvinfo : EIATTR_KPARAM_INFO
	.align		4
.L_13:
        /*0028*/ 	.byte	0x04, 0x17
        /*002a*/ 	.short	(.L_15 - .L_14)
.L_14:
        /*002c*/ 	.word	0x00000000
        /*0030*/ 	.short	0x0001
        /*0032*/ 	.short	0x0008
        /*0034*/ 	.byte	0x00, 0xf4, 0x21, 0x00


	//----- nvinfo : EIATTR_KPARAM_INFO
	.align		4
.L_15:
        /*0038*/ 	.byte	0x04, 0x17
        /*003a*/ 	.short	(.L_17 - .L_16)
.L_16:
        /*003c*/ 	.word	0x00000000
        /*0040*/ 	.short	0x0000
        /*0042*/ 	.short	0x0000
        /*0044*/ 	.byte	0x00, 0xf4, 0x21, 0x00


	//----- nvinfo : EIATTR_SPARSE_MMA_MASK
	.align		4
.L_17:
        /*0048*/ 	.byte	0x03, 0x50
        /*004a*/ 	.short	0x0000


	//----- nvinfo : EIATTR_MAXREG_COUNT
	.align		4
        /*004c*/ 	.byte	0x03, 0x1b
        /*004e*/ 	.short	0x00ff


	//----- nvinfo : EIATTR_EXIT_INSTR_OFFSETS
	.align		4
        /*0050*/ 	.byte	0x04, 0x1c
        /*0052*/ 	.short	(.L_19 - .L_18)


	//   ....[0]....
.L_18:
        /*0054*/ 	.word	0x00000230


	//----- nvinfo : EIATTR_REQNTID
	.align		4
.L_19:
        /*0058*/ 	.byte	0x04, 0x10
        /*005a*/ 	.short	(.L_21 - .L_20)
.L_20:
        /*005c*/ 	.word	0x00000080
        /*0060*/ 	.word	0x00000001
        /*0064*/ 	.word	0x00000001


	//----- nvinfo : EIATTR_CBANK_PARAM_SIZE
	.align		4
.L_21:
        /*0068*/ 	.byte	0x03, 0x19
        /*006a*/ 	.short	0x001c


	//----- nvinfo : EIATTR_PARAM_CBANK
	.align		4
        /*006c*/ 	.byte	0x04, 0x0a
        /*006e*/ 	.short	(.L_23 - .L_22)
	.align		4
.L_22:
        /*0070*/ 	.word	index@(.nv.constant0.triton_poi_fused_mul_sigmoid_3)
        /*0074*/ 	.short	0x0210
        /*0076*/ 	.short	0x001c


	//----- nvinfo : EIATTR_SW_WAR
	.align		4
.L_23:
        /*0078*/ 	.byte	0x04, 0x36
        /*007a*/ 	.short	(.L_25 - .L_24)
.L_24:
        /*007c*/ 	.word	0x00000008
.L_25:


//--------------------- .nv.callgraph             --------------------------
	.section	.nv.callgraph,"",@"SHT_CUDA_CALLGRAPH"
	.align	4
	.sectionentsize	8
	.align		4
        /*0000*/ 	.word	0x00000000
	.align		4
        /*0004*/ 	.word	0xffffffff
	.align		4
        /*0008*/ 	.word	0x00000000
	.align		4
        /*000c*/ 	.word	0xfffffffe
	.align		4
        /*0010*/ 	.word	0x00000000
	.align		4
        /*0014*/ 	.word	0xfffffffd
	.align		4
        /*0018*/ 	.word	0x00000000
	.align		4
        /*001c*/ 	.word	0xfffffffc


//--------------------- .text.triton_poi_fused_mul_sigmoid_3 --------------------------
	.section	.text.triton_poi_fused_mul_sigmoid_3,"ax",@progbits
	.align	128
        .global         triton_poi_fused_mul_sigmoid_3
        .type           triton_poi_fused_mul_sigmoid_3,@function
        .size           triton_poi_fused_mul_sigmoid_3,(.L_x_1 - triton_poi_fused_mul_sigmoid_3)
        .other          triton_poi_fused_mul_sigmoid_3,@"STO_CUDA_ENTRY STV_DEFAULT"
triton_poi_fused_mul_sigmoid_3:
.text.triton_poi_fused_mul_sigmoid_3:
[----:B------:R-:W-:Y:S01]  /*0000*/  LDC R1, c[0x0][0x28] ;  /* 0x00000a00ff017b82 */ /* 0x000fe20000000800 */
[----:B------:R-:W1:Y:S07]  /*0010*/  S2R R0, SR_TID.X ;  /* 0x0000000000007919 */ /* 0x000e6e0000002100 */
[----:B------:R-:W2:Y:S01]  /*0020*/  LDC.64 R4, c[0x0][0x218] ;  /* 0x00008600ff047b82 */ /* 0x000ea20000000a00 */
[----:B------:R-:W-:Y:S01]  /*0030*/  ULDC.64 UR4, c[0x0][0x208] ;  /* 0x0000820000047ab9 */ /* 0x000fe20000000a00 */
[----:B------:R-:W3:Y:S01]  /*0040*/  S2R R7, SR_CTAID.X ;  /* 0x0000000000077919 */ /* 0x000ee20000002500 */
[----:B-1----:R-:W-:-:S02]  /*0050*/  SHF.L.U32 R0, R0, 0x1, RZ ;  /* 0x0000000100007819 */ /* 0x002fc400000006ff */
[----:B---3--:R-:W-:Y:S02]  /*0060*/  SHF.R.S32.HI R2, RZ, 0x17, R7 ;  /* 0x00000017ff027819 */ /* 0x008fe40000011407 */
[----:B------:R-:W-:Y:S02]  /*0070*/  LOP3.LUT R0, R0, 0xfe, RZ, 0xc0, !PT ;  /* 0x000000fe00007812 */ /* 0x000fe400078ec0ff */
[----:B------:R-:W-:Y:S02]  /*0080*/  SGXT R2, R2, 0x1 ;  /* 0x000000010202781a */ /* 0x000fe40000000200 */
[----:B------:R-:W-:-:S04]  /*0090*/  LEA R7, R7, R0, 0x8 ;  /* 0x0000000007077211 */ /* 0x000fc800078e40ff */
[----:B------:R-:W-:-:S04]  /*00a0*/  LEA.HI R2, R2, R7, RZ, 0x4 ;  /* 0x0000000702027211 */ /* 0x000fc800078f20ff */
[----:B------:R-:W-:-:S05]  /*00b0*/  SHF.R.S32.HI R3, RZ, 0x4, R2 ;  /* 0x00000004ff037819 */ /* 0x000fca0000011402 */
[----:B--2---:R-:W-:Y:S02]  /*00c0*/  IMAD.WIDE R4, R3, 0x4, R4 ;  /* 0x0000000403047825 */ /* 0x004fe400078e0204 */
[----:B------:R-:W1:Y:S04]  /*00d0*/  LDC.64 R2, c[0x0][0x210] ;  /* 0x00008400ff027b82 */ /* 0x000e680000000a00 */
[----:B------:R-:W2:Y:S01]  /*00e0*/  LDG.E.EL R4, desc[UR4][R4.64] ;  /* 0x0000000404047981 */ /* 0x000ea2000c2e1900 */
[----:B-1----:R-:W-:-:S05]  /*00f0*/  IMAD.WIDE R2, R7, 0x4, R2 ;  /* 0x0000000407027825 */ /* 0x002fca00078e0202 */
[----:B------:R1:W3:Y:S02]  /*0100*/  LDG.E.64 R8, desc[UR4][R2.64] ;  /* 0x0000000402087981 */ /* 0x0002e4000c1e1b00 */
[----:B-1----:R-:W-:Y:S01]  /*0110*/  HFMA2.MMA R3, -RZ, RZ, 1.625, 0 ;  /* 0x3e800000ff037435 */ /* 0x002fe200000001ff */
[----:B--2---:R-:W-:Y:S02]  /*0120*/  FADD R0, RZ, -R4 ;  /* 0x80000004ff007221 */ /* 0x004fe40000000000 */
[----:B------:R-:W1:Y:S02]  /*0130*/  LDC.64 R4, c[0x0][0x220] ;  /* 0x00008800ff047b82 */ /* 0x000e640000000a00 */
[----:B------:R-:W-:-:S05]  /*0140*/  FMUL R0, R0, 1.4426950216293334961 ;  /* 0x3fb8aa3b00007820 */ /* 0x000fca0000400000 */
[----:B------:R-:W-:-:S13]  /*0150*/  FSETP.GEU.AND P0, PT, R0, -126, PT ;  /* 0xc2fc00000000780b */ /* 0x000fda0003f0e000 */
[----:B------:R-:W-:-:S04]  /*0160*/  @!P0 FMUL R0, R0, 0.5 ;  /* 0x3f00000000008820 */ /* 0x000fc80000400000 */
[----:B------:R-:W2:Y:S02]  /*0170*/  MUFU.EX2 R6, R0 ;  /* 0x0000000000067308 */ /* 0x000ea40000000800 */
[----:B--2---:R-:W-:-:S04]  /*0180*/  @!P0 FMUL R6, R6, R6 ;  /* 0x0000000606068220 */ /* 0x004fc80000400000 */
[----:B------:R-:W-:-:S05]  /*0190*/  FADD R6, R6, 1 ;  /* 0x3f80000006067421 */ /* 0x000fca0000000000 */
[----:B------:R-:W-:-:S04]  /*01a0*/  FSETP.GT.AND P0, PT, R6, 8.50705917302346158658e+37, PT ;  /* 0x7e8000000600780b */ /* 0x000fc80003f04000 */
[----:B------:R-:W-:-:S09]  /*01b0*/  FSEL R3, R3, 1, P0 ;  /* 0x3f80000003037808 */ /* 0x000fd20000000000 */
[----:B------:R-:W-:-:S06]  /*01c0*/  @P0 FMUL R6, R6, 0.25 ;  /* 0x3e80000006060820 */ /* 0x000fcc0000400000 */
[----:B------:R-:W2:Y:S02]  /*01d0*/  MUFU.RCP R6, R6 ;  /* 0x0000000600067308 */ /* 0x000ea40000001000 */
[----:B--2---:R-:W-:Y:S01]  /*01e0*/  FMUL R10, R6, R3 ;  /* 0x00000003060a7220 */ /* 0x004fe20000400000 */
[----:B-1----:R-:W-:-:S04]  /*01f0*/  IMAD.WIDE R2, R7, 0x4, R4 ;  /* 0x0000000407027825 */ /* 0x002fc800078e0204 */
[-C--:B---3--:R-:W-:Y:S01]  /*0200*/  FMUL R8, R8, R10.reuse ;  /* 0x0000000a08087220 */ /* 0x088fe20000400000 */
[----:B------:R-:W-:-:S05]  /*0210*/  FMUL R9, R9, R10 ;  /* 0x0000000a09097220 */ /* 0x000fca0000400000 */
[----:B------:R-:W-:Y:S01]  /*0220*/  STG.E.64 desc[UR4][R2.64], R8 ;  /* 0x0000000802007986 */ /* 0x000fe2000c101b04 */
[----:B------:R-:W-:Y:S05]  /*0230*/  EXIT ;  /* 0x000000000000794d */ /* 0x000fea0003800000 */
.L_x_0:
[----:B------:R-:W-:-:S00]  /*0240*/  BRA `(.L_x_0) ;  /* 0xfffffffc00fc7947 */ /* 0x000fc0000383ffff */
[----:B------:R-:W-:-:S00]  /*0250*/  NOP ;  /* 0x0000000000007918 */ /* 0x000fc00000000000 */
        /* <DEDUP_REMOVED lines=10> */
.L_x_1:


//--------------------- .nv.constant0.triton_poi_fused_mul_sigmoid_3 --------------------------
	.section	.nv.constant0.triton_poi_fused_mul_sigmoid_3,"a",@progbits
	.sectionflags	@""
	.align	4
.nv.constant0.triton_poi_fused_mul_sigmoid_3:
	.zero		556
